	.headerflags	@"EF_CUDA_TEXMODE_UNIFIED EF_CUDA_64BIT_ADDRESS EF_CUDA_ACCELERATORS EF_CUDA_SM90 EF_CUDA_VIRTUAL_SM(EF_CUDA_SM90)"
	.elftype	@"ET_EXEC"


//--------------------- .nv.info                  --------------------------
	.section	.nv.info,"",@"SHT_CUDA_INFO"
	.align	4


	//----- nvinfo : EIATTR_REGCOUNT
	.align		4
        /*0000*/ 	.byte	0x04, 0x2f
        /*0002*/ 	.short	(.L_1 - .L_0)
	.align		4
.L_0:
        /*0004*/ 	.word	index@(triton_poi_fused_convolution_relu_2)
        /*0008*/ 	.word	0x0000000e


	//----- nvinfo : EIATTR_MIN_STACK_SIZE
	.align		4
.L_1:
        /*000c*/ 	.byte	0x04, 0x12
        /*000e*/ 	.short	(.L_3 - .L_2)
	.align		4
.L_2:
        /*0010*/ 	.word	index@(triton_poi_fused_convolution_relu_2)
        /*0014*/ 	.word	0x00000000


	//----- nvinfo : EIATTR_FRAME_SIZE
	.align		4
.L_3:
        /*0018*/ 	.byte	0x04, 0x11
        /*001a*/ 	.short	(.L_5 - .L_4)
	.align		4
.L_4:
        /*001c*/ 	.word	index@(triton_poi_fused_convolution_relu_2)
        /*0020*/ 	.word	0x00000000


	//----- nvinfo : EIATTR_MIN_STACK_SIZE
	.align		4
.L_5:
        /*0024*/ 	.byte	0x04, 0x12
        /*0026*/ 	.short	(.L_7 - .L_6)
	.align		4
.L_6:
        /*0028*/ 	.word	index@(triton_poi_fused_convolution_relu_2)
        /*002c*/ 	.word	0x00000000
.L_7:


//--------------------- .nv.info.triton_poi_fused_convolution_relu_2 --------------------------
	.section	.nv.info.triton_poi_fused_convolution_relu_2,"",@"SHT_CUDA_INFO"
	.sectionflags	@""
	.align	4


	//----- nvinfo : EIATTR_CUDA_API_VERSION
	.align		4
        /*0000*/ 	.byte	0x04, 0x37
        /*0002*/ 	.short	(.L_9 - .L_8)
.L_8:
        /*0004*/ 	.word	0x0000007c


	//----- nvinfo : EIATTR_KPARAM_INFO
	.align		4
.L_9:
        /*0008*/ 	.byte	0x04, 0x17
        /*000a*/ 	.short	(.L_11 - .L_10)
.L_10:
        /*000c*/ 	.word	0x00000000
        /*0010*/ 	.short	0x0002
        /*0012*/ 	.short	0x0010
        /*0014*/ 	.byte	0x00, 0xf0, 0x11, 0x00


	//----- nvinfo : EIATTR_KPARAM_INFO
	.align		4
.L_11:
        /*0018*/ 	.byte	0x04, 0x17
        /*001a*/ 	.short	(.L_13 - .L_12)
.L_12:
        /*001c*/ 	.word	0x00000000
        /*0020*/ 	.short	0x0001
        /*0022*/ 	.short	0x0008
        /*0024*/ 	.byte	0x00, 0xf4, 0x21, 0x00


	//----- nvinfo : EIATTR_KPARAM_INFO
	.align		4
.L_13:
        /*0028*/ 	.byte	0x04, 0x17
        /*002a*/ 	.short	(.L_15 - .L_14)
.L_14:
        /*002c*/ 	.word	0x00000000
        /*0030*/ 	.short	0x0000
        /*0032*/ 	.short	0x0000
        /*0034*/ 	.byte	0x00, 0xf4, 0x21, 0x00


	//----- nvinfo : EIATTR_SPARSE_MMA_MASK
	.align		4
.L_15:
        /*0038*/ 	.byte	0x03, 0x50
        /*003a*/ 	.short	0x0000


	//----- nvinfo : EIATTR_MAXREG_COUNT
	.align		4
        /*003c*/ 	.byte	0x03, 0x1b
        /*003e*/ 	.short	0x00ff


	//----- nvinfo : EIATTR_EXIT_INSTR_OFFSETS
	.align		4
        /*0040*/ 	.byte	0x04, 0x1c
        /*0042*/ 	.short	(.L_17 - .L_16)


	//   ....[0]....
.L_16:
        /*0044*/ 	.word	0x00000190


	//   ....[1]....
        /*0048*/ 	.word	0x000001b0


	//----- nvinfo : EIATTR_REQNTID
	.align		4
.L_17:
        /*004c*/ 	.byte	0x04, 0x10
        /*004e*/ 	.short	(.L_19 - .L_18)
.L_18:
        /*0050*/ 	.word	0x00000080
        /*0054*/ 	.word	0x00000001
        /*0058*/ 	.word	0x00000001


	//----- nvinfo : EIATTR_CBANK_PARAM_SIZE
	.align		4
.L_19:
        /*005c*/ 	.byte	0x03, 0x19
        /*005e*/ 	.short	0x0014


	//----- nvinfo : EIATTR_PARAM_CBANK
	.align		4
        /*0060*/ 	.byte	0x04, 0x0a
        /*0062*/ 	.short	(.L_21 - .L_20)
	.align		4
.L_20:
        /*0064*/ 	.word	index@(.nv.constant0.triton_poi_fused_convolution_relu_2)
        /*0068*/ 	.short	0x0210
        /*006a*/ 	.short	0x0014


	//----- nvinfo : EIATTR_SW_WAR
	.align		4
.L_21:
        /*006c*/ 	.byte	0x04, 0x36
        /*006e*/ 	.short	(.L_23 - .L_22)
.L_22:
        /*0070*/ 	.word	0x00000008
.L_23:


//--------------------- .nv.callgraph             --------------------------
	.section	.nv.callgraph,"",@"SHT_CUDA_CALLGRAPH"
	.align	4
	.sectionentsize	8
	.align		4
        /*0000*/ 	.word	0x00000000
	.align		4
        /*0004*/ 	.word	0xffffffff
	.align		4
        /*0008*/ 	.word	0x00000000
	.align		4
        /*000c*/ 	.word	0xfffffffe
	.align		4
        /*0010*/ 	.word	0x00000000
	.align		4
        /*0014*/ 	.word	0xfffffffd
	.align		4
        /*0018*/ 	.word	0x00000000
	.align		4
        /*001c*/ 	.word	0xfffffffc


//--------------------- .text.triton_poi_fused_convolution_relu_2 --------------------------
	.section	.text.triton_poi_fused_convolution_relu_2,"ax",@progbits
	.align	128
        .global         triton_poi_fused_convolution_relu_2
        .type           triton_poi_fused_convolution_relu_2,@function
        .size           triton_poi_fused_convolution_relu_2,(.L_x_1 - triton_poi_fused_convolution_relu_2)
        .other          triton_poi_fused_convolution_relu_2,@"STO_CUDA_ENTRY STV_DEFAULT"
triton_poi_fused_convolution_relu_2:
.text.triton_poi_fused_convolution_relu_2:
[----:B------:R-:W0:Y:S02]  /*0000*/  LDC R1, c[0x0][0x28] ;  /* 0x00000a00ff017b82 */ /* 0x000e240000000800 */
[----:B------:R-:W1:Y:S01]  /*0010*/  S2R R0, SR_TID.X ;  /* 0x0000000000007919 */ /* 0x000e620000002100 */
[----:B------:R-:W2:Y:S01]  /*0020*/  LDC.64 R2, c[0x0][0x210] ;  /* 0x00008400ff027b82 */ /* 0x000ea20000000a00 */
[----:B------:R-:W-:Y:S01]  /*0030*/  ULDC.64 UR4, c[0x0][0x208] ;  /* 0x0000820000047ab9 */ /* 0x000fe20000000a00 */
[----:B------:R-:W3:Y:S06]  /*0040*/  S2R R7, SR_CTAID.X ;  /* 0x0000000000077919 */ /* 0x000eec0000002500 */
[----:B------:R-:W4:Y:S01]  /*0050*/  LDC.64 R4, c[0x0][0x218] ;  /* 0x00008600ff047b82 */ /* 0x000f220000000a00 */
[----:B-1----:R-:W-:-:S05]  /*0060*/  LOP3.LUT R0, R0, 0x7f, RZ, 0xc0, !PT ;  /* 0x0000007f00007812 */ /* 0x002fca00078ec0ff */
[----:B---3--:R-:W-:-:S04]  /*0070*/  IMAD R7, R7, 0x80, R0 ;  /* 0x0000008007077824 */ /* 0x008fc800078e0200 */
[C---:B------:R-:W-:Y:S01]  /*0080*/  IMAD.HI R0, R7.reuse, 0x51eb851f, RZ ;  /* 0x51eb851f07007827 */ /* 0x040fe200078e02ff */
[----:B------:R-:W-:-:S03]  /*0090*/  ISETP.GE.AND P1, PT, R7, 0xfa0, PT ;  /* 0x00000fa00700780c */ /* 0x000fc60003f26270 */
[----:B--2---:R-:W-:Y:S01]  /*00a0*/  IMAD.WIDE R2, R7, 0x4, R2 ;  /* 0x0000000407027825 */ /* 0x004fe200078e0202 */
[----:B------:R-:W-:-:S03]  /*00b0*/  SHF.R.U32.HI R9, RZ, 0x1f, R0 ;  /* 0x0000001fff097819 */ /* 0x000fc60000011600 */
[----:B------:R-:W-:Y:S01]  /*00c0*/  IMAD.MOV.U32 R7, RZ, RZ, RZ ;  /* 0x000000ffff077224 */ /* 0x000fe200078e00ff */
[----:B------:R-:W-:-:S05]  /*00d0*/  LEA.HI.SX32 R9, R0, R9, 0x1b ;  /* 0x0000000900097211 */ /* 0x000fca00078fdaff */
[----:B------:R-:W-:-:S05]  /*00e0*/  IMAD.HI R0, R9, 0x66666667, RZ ;  /* 0x6666666709007827 */ /* 0x000fca00078e02ff */
[----:B------:R-:W-:-:S04]  /*00f0*/  SHF.R.U32.HI R11, RZ, 0x1f, R0 ;  /* 0x0000001fff0b7819 */ /* 0x000fc80000011600 */
[----:B------:R-:W-:-:S05]  /*0100*/  LEA.HI.SX32 R0, R0, R11, 0x1e ;  /* 0x0000000b00007211 */ /* 0x000fca00078ff2ff */
[----:B------:R-:W-:Y:S01]  /*0110*/  IMAD R9, R0, -0xa, R9 ;  /* 0xfffffff600097824 */ /* 0x000fe200078e0209 */
[----:B------:R-:W-:-:S03]  /*0120*/  HFMA2.MMA R0, -RZ, RZ, 0, 0 ;  /* 0x00000000ff007435 */ /* 0x000fc600000001ff */
[----:B----4-:R-:W-:-:S05]  /*0130*/  IMAD.WIDE R4, R9, 0x4, R4 ;  /* 0x0000000409047825 */ /* 0x010fca00078e0204 */
[----:B------:R-:W2:Y:S04]  /*0140*/  @!P1 LDG.E.EL R7, desc[UR4][R4.64] ;  /* 0x0000000404079981 */ /* 0x000ea8000c2e1900 */
[----:B------:R-:W2:Y:S02]  /*0150*/  @!P1 LDG.E R0, desc[UR4][R2.64] ;  /* 0x0000000402009981 */ /* 0x000ea4000c1e1900 */
[----:B--2---:R-:W-:Y:S01]  /*0160*/  FADD R6, R7, R0 ;  /* 0x0000000007067221 */ /* 0x004fe20000000000 */
[----:B------:R-:W-:-:S04]  /*0170*/  FSETP.GEU.AND P0, PT, R0, -R7, PT ;  /* 0x800000070000720b */ /* 0x000fc80003f0e000 */
[----:B------:R-:W-:Y:S01]  /*0180*/  FSEL R7, R6, RZ, P0 ;  /* 0x000000ff06077208 */ /* 0x000fe20000000000 */
[----:B------:R-:W-:Y:S08]  /*0190*/  @P1 EXIT ;  /* 0x000000000000194d */ /* 0x000ff00003800000 */
[----:B------:R-:W-:Y:S01]  /*01a0*/  STG.E desc[UR4][R2.64], R7 ;  /* 0x0000000702007986 */ /* 0x000fe2000c101904 */
[----:B------:R-:W-:Y:S05]  /*01b0*/  EXIT ;  /* 0x000000000000794d */ /* 0x000fea0003800000 */
.L_x_0:
[----:B------:R-:W-:-:S00]  /*01c0*/  BRA `(.L_x_0) ;  /* 0xfffffffc00fc7947 */ /* 0x000fc0000383ffff */
[----:B------:R-:W-:-:S00]  /*01d0*/  NOP ;  /* 0x0000000000007918 */ /* 0x000fc00000000000 */
        /* <DEDUP_REMOVED lines=10> */
.L_x_1:


//--------------------- .nv.constant0.triton_poi_fused_convolution_relu_2 --------------------------
	.section	.nv.constant0.triton_poi_fused_convolution_relu_2,"a",@progbits
	.sectionflags	@""
	.align	4
.nv.constant0.triton_poi_fused_convolution_relu_2:
	.zero		548
